//
// Generated by NVIDIA NVVM Compiler
//
// Compiler Build ID: CL-36424714
// Cuda compilation tools, release 13.0, V13.0.88
// Based on NVVM 20.0.0
//

.version 9.0
.target sm_100
.address_size 64

	// .globl	_Z7vec_incPfm

.visible .entry _Z7vec_incPfm(
	.param .u64 .ptr .align 1 _Z7vec_incPfm_param_0,
	.param .u64 _Z7vec_incPfm_param_1
)
{
	.reg .pred 	%p<7>;
	.reg .b32 	%r<19>;
	.reg .b32 	%f<3>;
	.reg .b64 	%rd<28>;

	ld.param.u64 	%rd19, [_Z7vec_incPfm_param_0];
	ld.param.u64 	%rd20, [_Z7vec_incPfm_param_1];
	mov.u32 	%r2, %tid.x;
	mov.u32 	%r3, %ctaid.x;
	mov.u32 	%r1, %ntid.x;
	mad.lo.s32 	%r4, %r3, %r1, %r2;
	cvt.u64.u32 	%rd24, %r4;
	setp.le.u64 	%p1, %rd20, %rd24;
	@%p1 bra 	$L__BB0_9;
	mov.u32 	%r5, %tid.y;
	mov.u32 	%r6, %ctaid.y;
	mov.u32 	%r7, %ntid.y;
	mad.lo.s32 	%r8, %r6, %r7, %r5;
	cvt.u64.u32 	%rd2, %r8;
	mov.u32 	%r9, %tid.z;
	mov.u32 	%r10, %ctaid.z;
	mov.u32 	%r11, %ntid.z;
	mad.lo.s32 	%r12, %r10, %r11, %r9;
	cvt.u64.u32 	%rd3, %r12;
	mov.u32 	%r13, %nctaid.z;
	mul.lo.s32 	%r14, %r11, %r13;
	cvt.u64.u32 	%rd4, %r14;
	mov.u32 	%r15, %nctaid.y;
	mul.lo.s32 	%r16, %r7, %r15;
	cvt.u64.u32 	%rd5, %r16;
	mov.u32 	%r17, %nctaid.x;
	mul.lo.s32 	%r18, %r1, %r17;
	cvt.u64.u32 	%rd6, %r18;
	mul.wide.u32 	%rd7, %r14, 4;
	cvta.to.global.u64 	%rd8, %rd19;
$L__BB0_2:
	setp.le.u64 	%p2, %rd20, %rd2;
	@%p2 bra 	$L__BB0_8;
	mul.lo.s64 	%rd10, %rd24, %rd20;
	mov.u64 	%rd25, %rd2;
$L__BB0_4:
	setp.le.u64 	%p3, %rd20, %rd3;
	@%p3 bra 	$L__BB0_7;
	add.s64 	%rd21, %rd25, %rd10;
	mad.lo.s64 	%rd22, %rd21, %rd20, %rd3;
	shl.b64 	%rd23, %rd22, 2;
	add.s64 	%rd26, %rd8, %rd23;
	mov.u64 	%rd27, %rd3;
$L__BB0_6:
	ld.global.f32 	%f1, [%rd26];
	add.f32 	%f2, %f1, 0f3F800000;
	st.global.f32 	[%rd26], %f2;
	add.s64 	%rd27, %rd27, %rd4;
	add.s64 	%rd26, %rd26, %rd7;
	setp.lt.u64 	%p4, %rd27, %rd20;
	@%p4 bra 	$L__BB0_6;
$L__BB0_7:
	add.s64 	%rd25, %rd25, %rd5;
	setp.lt.u64 	%p5, %rd25, %rd20;
	@%p5 bra 	$L__BB0_4;
$L__BB0_8:
	add.s64 	%rd24, %rd24, %rd6;
	setp.lt.u64 	%p6, %rd24, %rd20;
	@%p6 bra 	$L__BB0_2;
$L__BB0_9:
	ret;

}


// ===== COMPILED SASS (sm_100) =====

	.target	sm_100

	.elftype	@"ET_EXEC"


//--------------------- .note.nv.tkinfo           --------------------------
	.section	.note.nv.tkinfo,"",@"SHT_NOTE"
	.sectionflags	@"SHF_NOTE_NV_TKINFO"
	.tkinfo
        /*0018*/ 	.word	0x00000002
        /*0030*/ 	.string	""
        /*0030*/ 	.string	"ptxas"
        /*0030*/ 	.string	"Cuda compilation tools, release 13.0, V13.0.88"
        /*0030*/ 	.string	"Build cuda_13.0.r13.0/compiler.36424714_0"
        /*0030*/ 	.string	"-arch sm_100 -m 64 "



//--------------------- .note.nv.cuinfo           --------------------------
	.section	.note.nv.cuinfo,"",@"SHT_NOTE"
	.sectionflags	@"SHF_NOTE_NV_CUINFO"
        /*0018*/ 	.short	0x0002
        /*001a*/ 	.short	0x0064
        /*001c*/ 	.short	0x0082
	.zero		2


//--------------------- .nv.info                  --------------------------
	.section	.nv.info,"",@"SHT_CUDA_INFO"
	.align	4


	//----- nvinfo : EIATTR_REGCOUNT
	.align		4
        /*0000*/ 	.byte	0x04, 0x2f
        /*0002*/ 	.short	(.L_1 - .L_0)
	.align		4
.L_0:
        /*0004*/ 	.word	index@(_Z7vec_incPfm)
        /*0008*/ 	.word	0x00000016


	//----- nvinfo : EIATTR_FRAME_SIZE
	.align		4
.L_1:
        /*000c*/ 	.byte	0x04, 0x11
        /*000e*/ 	.short	(.L_3 - .L_2)
	.align		4
.L_2:
        /*0010*/ 	.word	index@(_Z7vec_incPfm)
        /*0014*/ 	.word	0x00000000


	//----- nvinfo : EIATTR_MIN_STACK_SIZE
	.align		4
.L_3:
        /*0018*/ 	.byte	0x04, 0x12
        /*001a*/ 	.short	(.L_5 - .L_4)
	.align		4
.L_4:
        /*001c*/ 	.word	index@(_Z7vec_incPfm)
        /*0020*/ 	.word	0x00000000
.L_5:


//--------------------- .nv.compat                --------------------------
	.section	.nv.compat,"",@"SHT_CUDA_COMPAT_INFO"
	.align	4
        /*0000*/ 	.byte	0x02, 0x09, 0x00, 0x00, 0x02, 0x02, 0x01, 0x00, 0x02, 0x05, 0x05, 0x00, 0x03, 0x07, 0x01, 0x01
        /*0010*/ 	.byte	0x02, 0x03, 0x00, 0x00, 0x02, 0x06, 0x01, 0x00, 0x04, 0x0b, 0x08, 0x00, 0x09, 0x00, 0x00, 0x00
        /*0020*/ 	.byte	0x00, 0x00, 0x00, 0x00


//--------------------- .nv.info._Z7vec_incPfm    --------------------------
	.section	.nv.info._Z7vec_incPfm,"",@"SHT_CUDA_INFO"
	.sectionflags	@""
	.align	4


	//----- nvinfo : EIATTR_CUDA_API_VERSION
	.align		4
        /*0000*/ 	.byte	0x04, 0x37
        /*0002*/ 	.short	(.L_7 - .L_6)
.L_6:
        /*0004*/ 	.word	0x00000082


	//----- nvinfo : EIATTR_KPARAM_INFO
	.align		4
.L_7:
        /*0008*/ 	.byte	0x04, 0x17
        /*000a*/ 	.short	(.L_9 - .L_8)
.L_8:
        /*000c*/ 	.word	0x00000000
        /*0010*/ 	.short	0x0001
        /*0012*/ 	.short	0x0008
        /*0014*/ 	.byte	0x00, 0xf0, 0x21, 0x00


	//----- nvinfo : EIATTR_KPARAM_INFO
	.align		4
.L_9:
        /*0018*/ 	.byte	0x04, 0x17
        /*001a*/ 	.short	(.L_11 - .L_10)
.L_10:
        /*001c*/ 	.word	0x00000000
        /*0020*/ 	.short	0x0000
        /*0022*/ 	.short	0x0000
        /*0024*/ 	.byte	0x00, 0xf5, 0x21, 0x00


	//----- nvinfo : EIATTR_SPARSE_MMA_MASK
	.align		4
.L_11:
        /*0028*/ 	.byte	0x03, 0x50
        /*002a*/ 	.short	0x0000


	//----- nvinfo : EIATTR_MAXREG_COUNT
	.align		4
        /*002c*/ 	.byte	0x03, 0x1b
        /*002e*/ 	.short	0x00ff


	//----- nvinfo : EIATTR_MERCURY_ISA_VERSION
	.align		4
        /*0030*/ 	.byte	0x03, 0x5f
        /*0032*/ 	.short	0x0101


	//----- nvinfo : EIATTR_VRC_CTA_INIT_COUNT
	.align		4
        /*0034*/ 	.byte	0x02, 0x4a
	.zero		1
	.zero		1


	//----- nvinfo : EIATTR_EXIT_INSTR_OFFSETS
	.align		4
        /*0038*/ 	.byte	0x04, 0x1c
        /*003a*/ 	.short	(.L_13 - .L_12)


	//   ....[0]....
.L_12:
        /*003c*/ 	.word	0x00000080


	//   ....[1]....
        /*0040*/ 	.word	0x00000500


	//----- nvinfo : EIATTR_CRS_STACK_SIZE
	.align		4
.L_13:
        /*0044*/ 	.byte	0x04, 0x1e
        /*0046*/ 	.short	(.L_15 - .L_14)
.L_14:
        /*0048*/ 	.word	0x00000000


	//----- nvinfo : EIATTR_CBANK_PARAM_SIZE
	.align		4
.L_15:
        /*004c*/ 	.byte	0x03, 0x19
        /*004e*/ 	.short	0x0010


	//----- nvinfo : EIATTR_PARAM_CBANK
	.align		4
        /*0050*/ 	.byte	0x04, 0x0a
        /*0052*/ 	.short	(.L_17 - .L_16)
	.align		4
.L_16:
        /*0054*/ 	.word	index@(.nv.constant0._Z7vec_incPfm)
        /*0058*/ 	.short	0x0380
        /*005a*/ 	.short	0x0010


	//----- nvinfo : EIATTR_SW_WAR
	.align		4
.L_17:
        /*005c*/ 	.byte	0x04, 0x36
        /*005e*/ 	.short	(.L_19 - .L_18)
.L_18:
        /*0060*/ 	.word	0x00000008
.L_19:


//--------------------- .nv.callgraph             --------------------------
	.section	.nv.callgraph,"",@"SHT_CUDA_CALLGRAPH"
	.align	4
	.sectionentsize	8
	.align		4
        /*0000*/ 	.word	0x00000000
	.align		4
        /*0004*/ 	.word	0xffffffff
	.align		4
        /*0008*/ 	.word	0x00000000
	.align		4
        /*000c*/ 	.word	0xfffffffe
	.align		4
        /*0010*/ 	.word	0x00000000
	.align		4
        /*0014*/ 	.word	0xfffffffd
	.align		4
        /*0018*/ 	.word	0x00000000
	.align		4
        /*001c*/ 	.word	0xfffffffc


//--------------------- .text._Z7vec_incPfm       --------------------------
	.section	.text._Z7vec_incPfm,"ax",@progbits
	.align	128
        .global         _Z7vec_incPfm
        .type           _Z7vec_incPfm,@function
        .size           _Z7vec_incPfm,(.L_x_8 - _Z7vec_incPfm)
        .other          _Z7vec_incPfm,@"STO_CUDA_ENTRY STV_DEFAULT"
_Z7vec_incPfm:
.text._Z7vec_incPfm:
[----:B------:R-:W-:Y:S01]  /*0000*/  LDC R1, c[0x0][0x37c] ;  /* 0x0000df00ff017b82 */ /* 0x000fe20000000800 */
[----:B------:R-:W0:Y:S07]  /*0010*/  S2R R2, SR_TID.X ;  /* 0x0000000000027919 */ /* 0x000e2e0000002100 */
[----:B------:R-:W0:Y:S01]  /*0020*/  S2UR UR4, SR_CTAID.X ;  /* 0x00000000000479c3 */ /* 0x000e220000002500 */
[----:B------:R-:W1:Y:S07]  /*0030*/  LDCU.64 UR6, c[0x0][0x388] ;  /* 0x00007100ff0677ac */ /* 0x000e6e0008000a00 */
[----:B------:R-:W0:Y:S02]  /*0040*/  LDC R11, c[0x0][0x360] ;  /* 0x0000d800ff0b7b82 */ /* 0x000e240000000800 */
[----:B0-----:R-:W-:-:S05]  /*0050*/  IMAD R2, R11, UR4, R2 ;  /* 0x000000040b027c24 */ /* 0x001fca000f8e0202 */
[----:B-1----:R-:W-:-:S04]  /*0060*/  ISETP.GE.U32.AND P0, PT, R2, UR6, PT ;  /* 0x0000000602007c0c */ /* 0x002fc8000bf06070 */
[----:B------:R-:W-:-:S13]  /*0070*/  ISETP.GE.U32.AND.EX P0, PT, RZ, UR7, PT, P0 ;  /* 0x00000007ff007c0c */ /* 0x000fda000bf06100 */
[----:B------:R-:W-:Y:S05]  /*0080*/  @P0 EXIT ;  /* 0x000000000000094d */ /* 0x000fea0003800000 */
[----:B------:R-:W0:Y:S01]  /*0090*/  S2R R3, SR_TID.Y ;  /* 0x0000000000037919 */ /* 0x000e220000002200 */
[----:B------:R-:W0:Y:S01]  /*00a0*/  LDC R10, c[0x0][0x364] ;  /* 0x0000d900ff0a7b82 */ /* 0x000e220000000800 */
[----:B------:R-:W-:Y:S01]  /*00b0*/  IMAD.MOV.U32 R0, RZ, RZ, RZ ;  /* 0x000000ffff007224 */ /* 0x000fe200078e00ff */
[----:B------:R-:W1:Y:S01]  /*00c0*/  LDCU.64 UR10, c[0x0][0x358] ;  /* 0x00006b00ff0a77ac */ /* 0x000e620008000a00 */
[----:B------:R-:W2:Y:S05]  /*00d0*/  S2R R6, SR_TID.Z ;  /* 0x0000000000067919 */ /* 0x000eaa0000002300 */
[----:B------:R-:W0:Y:S08]  /*00e0*/  S2UR UR4, SR_CTAID.Y ;  /* 0x00000000000479c3 */ /* 0x000e300000002600 */
[----:B------:R-:W2:Y:S08]  /*00f0*/  S2UR UR5, SR_CTAID.Z ;  /* 0x00000000000579c3 */ /* 0x000eb00000002700 */
[----:B------:R-:W2:Y:S01]  /*0100*/  LDC R7, c[0x0][0x368] ;  /* 0x0000da00ff077b82 */ /* 0x000ea20000000800 */
[----:B------:R-:W3:Y:S01]  /*0110*/  LDCU UR6, c[0x0][0x378] ;  /* 0x00006f00ff0677ac */ /* 0x000ee20008000800 */
[----:B------:R-:W4:Y:S01]  /*0120*/  LDCU UR7, c[0x0][0x374] ;  /* 0x00006e80ff0777ac */ /* 0x000f220008000800 */
[C---:B0-----:R-:W-:Y:S01]  /*0130*/  IMAD R3, R10.reuse, UR4, R3 ;  /* 0x000000040a037c24 */ /* 0x041fe2000f8e0203 */
[----:B------:R-:W0:Y:S01]  /*0140*/  LDCU UR8, c[0x0][0x370] ;  /* 0x00006e00ff0877ac */ /* 0x000e220008000800 */
[----:B----4-:R-:W-:-:S02]  /*0150*/  IMAD R10, R10, UR7, RZ ;  /* 0x000000070a0a7c24 */ /* 0x010fc4000f8e02ff */
[C---:B--2---:R-:W-:Y:S02]  /*0160*/  IMAD R6, R7.reuse, UR5, R6 ;  /* 0x0000000507067c24 */ /* 0x044fe4000f8e0206 */
[----:B---3--:R-:W-:Y:S02]  /*0170*/  IMAD R7, R7, UR6, RZ ;  /* 0x0000000607077c24 */ /* 0x008fe4000f8e02ff */
[----:B01----:R-:W-:-:S07]  /*0180*/  IMAD R11, R11, UR8, RZ ;  /* 0x000000080b0b7c24 */ /* 0x003fce000f8e02ff */
.L_x_6:
[----:B0-----:R-:W0:Y:S01]  /*0190*/  LDCU.64 UR4, c[0x0][0x388] ;  /* 0x00007100ff0477ac */ /* 0x001e220008000a00 */
[----:B------:R-:W-:Y:S01]  /*01a0*/  BSSY.RECONVERGENT B0, `(.L_x_0) ;  /* 0x0000030000007945 */ /* 0x000fe20003800200 */
[----:B0-----:R-:W-:Y:S01]  /*01b0*/  IMAD.U32 R13, RZ, RZ, UR4 ;  /* 0x00000004ff0d7e24 */ /* 0x001fe2000f8e00ff */
[----:B------:R-:W-:-:S04]  /*01c0*/  MOV R15, UR5 ;  /* 0x00000005000f7c02 */ /* 0x000fc80008000f00 */
[----:B------:R-:W-:-:S04]  /*01d0*/  ISETP.GE.U32.AND P0, PT, R3, R13, PT ;  /* 0x0000000d0300720c */ /* 0x000fc80003f06070 */
[----:B------:R-:W-:-:S13]  /*01e0*/  ISETP.GE.U32.AND.EX P0, PT, RZ, R15, PT, P0 ;  /* 0x0000000fff00720c */ /* 0x000fda0003f06100 */
[----:B------:R-:W-:Y:S05]  /*01f0*/  @P0 BRA `(.L_x_1) ;  /* 0x0000000000a80947 */ /* 0x000fea0003800000 */
[----:B------:R-:W-:Y:S02]  /*0200*/  HFMA2 R17, -RZ, RZ, 0, 0 ;  /* 0x00000000ff117431 */ /* 0x000fe400000001ff */
[----:B------:R-:W-:-:S07]  /*0210*/  IMAD.MOV.U32 R12, RZ, RZ, R3 ;  /* 0x000000ffff0c7224 */ /* 0x000fce00078e0003 */
.L_x_5:
[----:B0-----:R-:W0:Y:S01]  /*0220*/  LDCU.64 UR4, c[0x0][0x388] ;  /* 0x00007100ff0477ac */ /* 0x001e220008000a00 */
[----:B------:R-:W-:Y:S01]  /*0230*/  BSSY.RECONVERGENT B1, `(.L_x_2) ;  /* 0x0000021000017945 */ /* 0x000fe20003800200 */
[----:B0-----:R-:W-:Y:S01]  /*0240*/  IMAD.U32 R13, RZ, RZ, UR4 ;  /* 0x00000004ff0d7e24 */ /* 0x001fe2000f8e00ff */
[----:B------:R-:W-:-:S04]  /*0250*/  MOV R15, UR5 ;  /* 0x00000005000f7c02 */ /* 0x000fc80008000f00 */
[----:B------:R-:W-:-:S04]  /*0260*/  ISETP.GE.U32.AND P0, PT, R6, R13, PT ;  /* 0x0000000d0600720c */ /* 0x000fc80003f06070 */
[----:B------:R-:W-:-:S13]  /*0270*/  ISETP.GE.U32.AND.EX P0, PT, RZ, R15, PT, P0 ;  /* 0x0000000fff00720c */ /* 0x000fda0003f06100 */
[----:B------:R-:W-:Y:S05]  /*0280*/  @P0 BRA `(.L_x_3) ;  /* 0x00000000006c0947 */ /* 0x000fea0003800000 */
[----:B------:R-:W-:Y:S01]  /*0290*/  IMAD R4, R0, R13, RZ ;  /* 0x0000000d00047224 */ /* 0x000fe200078e02ff */
[----:B------:R-:W0:Y:S01]  /*02a0*/  LDCU.64 UR4, c[0x0][0x380] ;  /* 0x00007000ff0477ac */ /* 0x000e220008000a00 */
[----:B------:R-:W-:Y:S01]  /*02b0*/  IMAD.MOV.U32 R16, RZ, RZ, R12 ;  /* 0x000000ffff107224 */ /* 0x000fe200078e000c */
[----:B------:R-:W-:Y:S01]  /*02c0*/  MOV R14, R6 ;  /* 0x00000006000e7202 */ /* 0x000fe20000000f00 */
[C---:B------:R-:W-:Y:S02]  /*02d0*/  IMAD R5, R2.reuse, R15, R4 ;  /* 0x0000000f02057224 */ /* 0x040fe400078e0204 */
[----:B------:R-:W-:-:S04]  /*02e0*/  IMAD.WIDE.U32 R8, R2, R13, R16 ;  /* 0x0000000d02087225 */ /* 0x000fc800078e0010 */
[----:B------:R-:W-:Y:S01]  /*02f0*/  IMAD.MOV.U32 R16, RZ, RZ, RZ ;  /* 0x000000ffff107224 */ /* 0x000fe200078e00ff */
[----:B------:R-:W-:Y:S02]  /*0300*/  IADD3 R4, PT, PT, R9, R5, RZ ;  /* 0x0000000509047210 */ /* 0x000fe40007ffe0ff */
[----:B------:R-:W-:-:S03]  /*0310*/  MOV R5, RZ ;  /* 0x000000ff00057202 */ /* 0x000fc60000000f00 */
[----:B------:R-:W-:Y:S02]  /*0320*/  IMAD R9, R4, R13, RZ ;  /* 0x0000000d04097224 */ /* 0x000fe400078e02ff */
[----:B------:R-:W-:Y:S02]  /*0330*/  IMAD.MOV.U32 R4, RZ, RZ, R6 ;  /* 0x000000ffff047224 */ /* 0x000fe400078e0006 */
[C---:B------:R-:W-:Y:S02]  /*0340*/  IMAD R9, R8.reuse, R15, R9 ;  /* 0x0000000f08097224 */ /* 0x040fe400078e0209 */
[----:B------:R-:W-:-:S04]  /*0350*/  IMAD.WIDE.U32 R4, R8, R13, R4 ;  /* 0x0000000d08047225 */ /* 0x000fc800078e0004 */
[----:B------:R-:W-:Y:S01]  /*0360*/  IMAD.IADD R9, R5, 0x1, R9 ;  /* 0x0000000105097824 */ /* 0x000fe200078e0209 */
[----:B0-----:R-:W-:-:S04]  /*0370*/  LEA R8, P0, R4, UR4, 0x2 ;  /* 0x0000000404087c11 */ /* 0x001fc8000f8010ff */
[----:B------:R-:W-:-:S09]  /*0380*/  LEA.HI.X R9, R4, UR5, R9, 0x2, P0 ;  /* 0x0000000504097c11 */ /* 0x000fd200080f1409 */
.L_x_4:
[----:B0-----:R-:W-:Y:S01]  /*0390*/  MOV R4, R8 ;  /* 0x0000000800047202 */ /* 0x001fe20000000f00 */
[----:B------:R-:W-:-:S05]  /*03a0*/  IMAD.MOV.U32 R5, RZ, RZ, R9 ;  /* 0x000000ffff057224 */ /* 0x000fca00078e0009 */
[----:B------:R-:W2:Y:S01]  /*03b0*/  LDG.E R8, desc[UR10][R4.64] ;  /* 0x0000000a04087981 */ /* 0x000ea2000c1e1900 */
[----:B------:R-:W-:-:S04]  /*03c0*/  IADD3 R14, P0, PT, R7, R14, RZ ;  /* 0x0000000e070e7210 */ /* 0x000fc80007f1e0ff */
[----:B------:R-:W-:Y:S02]  /*03d0*/  IADD3.X R16, PT, PT, RZ, R16, RZ, P0, !PT ;  /* 0x00000010ff107210 */ /* 0x000fe400007fe4ff */
[----:B------:R-:W-:-:S04]  /*03e0*/  ISETP.GE.U32.AND P0, PT, R14, R13, PT ;  /* 0x0000000d0e00720c */ /* 0x000fc80003f06070 */
[----:B------:R-:W-:Y:S01]  /*03f0*/  ISETP.GE.U32.AND.EX P0, PT, R16, R15, PT, P0 ;  /* 0x0000000f1000720c */ /* 0x000fe20003f06100 */
[----:B--2---:R-:W-:Y:S01]  /*0400*/  FADD R19, R8, 1 ;  /* 0x3f80000008137421 */ /* 0x004fe20000000000 */
[----:B------:R-:W-:-:S04]  /*0410*/  IMAD.WIDE.U32 R8, R7, 0x4, R4 ;  /* 0x0000000407087825 */ /* 0x000fc800078e0004 */
[----:B------:R0:W-:Y:S07]  /*0420*/  STG.E desc[UR10][R4.64], R19 ;  /* 0x0000001304007986 */ /* 0x0001ee000c10190a */
[----:B------:R-:W-:Y:S05]  /*0430*/  @!P0 BRA `(.L_x_4) ;  /* 0xfffffffc00d48947 */ /* 0x000fea000383ffff */
.L_x_3:
[----:B------:R-:W-:Y:S05]  /*0440*/  BSYNC.RECONVERGENT B1 ;  /* 0x0000000000017941 */ /* 0x000fea0003800200 */
.L_x_2:
[----:B------:R-:W-:-:S05]  /*0450*/  IADD3 R12, P0, PT, R10, R12, RZ ;  /* 0x0000000c0a0c7210 */ /* 0x000fca0007f1e0ff */
[----:B------:R-:W-:Y:S01]  /*0460*/  IMAD.X R17, RZ, RZ, R17, P0 ;  /* 0x000000ffff117224 */ /* 0x000fe200000e0611 */
[----:B------:R-:W-:-:S04]  /*0470*/  ISETP.GE.U32.AND P0, PT, R12, R13, PT ;  /* 0x0000000d0c00720c */ /* 0x000fc80003f06070 */
[----:B------:R-:W-:-:S13]  /*0480*/  ISETP.GE.U32.AND.EX P0, PT, R17, R15, PT, P0 ;  /* 0x0000000f1100720c */ /* 0x000fda0003f06100 */
[----:B------:R-:W-:Y:S05]  /*0490*/  @!P0 BRA `(.L_x_5) ;  /* 0xfffffffc00608947 */ /* 0x000fea000383ffff */
.L_x_1:
[----:B------:R-:W-:Y:S05]  /*04a0*/  BSYNC.RECONVERGENT B0 ;  /* 0x0000000000007941 */ /* 0x000fea0003800200 */
.L_x_0:
[----:B------:R-:W-:-:S04]  /*04b0*/  IADD3 R2, P1, PT, R11, R2, RZ ;  /* 0x000000020b027210 */ /* 0x000fc80007f3e0ff */
[----:B------:R-:W-:Y:S02]  /*04c0*/  ISETP.GE.U32.AND P0, PT, R2, R13, PT ;  /* 0x0000000d0200720c */ /* 0x000fe40003f06070 */
[----:B------:R-:W-:-:S04]  /*04d0*/  IADD3.X R0, PT, PT, RZ, R0, RZ, P1, !PT ;  /* 0x00000000ff007210 */ /* 0x000fc80000ffe4ff */
[----:B------:R-:W-:-:S13]  /*04e0*/  ISETP.GE.U32.AND.EX P0, PT, R0, R15, PT, P0 ;  /* 0x0000000f0000720c */ /* 0x000fda0003f06100 */
[----:B------:R-:W-:Y:S05]  /*04f0*/  @!P0 BRA `(.L_x_6) ;  /* 0xfffffffc00248947 */ /* 0x000fea000383ffff */
[----:B------:R-:W-:Y:S05]  /*0500*/  EXIT ;  /* 0x000000000000794d */ /* 0x000fea0003800000 */
.L_x_7:
[----:B------:R-:W-:-:S00]  /*0510*/  BRA `(.L_x_7) ;  /* 0xfffffffc00fc7947 */ /* 0x000fc0000383ffff */
[----:B------:R-:W-:-:S00]  /*0520*/  NOP ;  /* 0x0000000000007918 */ /* 0x000fc00000000000 */
        /* <DEDUP_REMOVED lines=13> */
.L_x_8:


//--------------------- .nv.shared.reserved.0     --------------------------
	.section	.nv.shared.reserved.0,"aw",@nobits
	.weak		__nv_reservedSMEM_offset_0_alias
	.size		__nv_reservedSMEM_offset_0_alias, 0, 64
	.other		__nv_reservedSMEM_offset_0_alias,@"STO_CUDA_RESERVED_SHARED STV_DEFAULT"
__nv_reservedSMEM_offset_0_alias:
	.zero		0
	.zero		64


//--------------------- .nv.constant0._Z7vec_incPfm --------------------------
	.section	.nv.constant0._Z7vec_incPfm,"a",@progbits
	.sectionflags	@""
	.align	4
.nv.constant0._Z7vec_incPfm:
	.zero		912


//--------------------- SYMBOLS --------------------------

	.type		.nv.reservedSmem.offset0,@object
	.size		.nv.reservedSmem.offset0,0x4
